//
// Generated by NVIDIA NVVM Compiler
//
// Compiler Build ID: CL-36424714
// Cuda compilation tools, release 13.0, V13.0.88
// Based on NVVM 20.0.0
//

.version 9.0
.target sm_100
.address_size 64

	// .globl	_Z3knniiiPiS_S_
.extern .shared .align 16 .b8 block_dim_D[];

.visible .entry _Z3knniiiPiS_S_(
	.param .u32 _Z3knniiiPiS_S__param_0,
	.param .u32 _Z3knniiiPiS_S__param_1,
	.param .u32 _Z3knniiiPiS_S__param_2,
	.param .u64 .ptr .align 1 _Z3knniiiPiS_S__param_3,
	.param .u64 .ptr .align 1 _Z3knniiiPiS_S__param_4,
	.param .u64 .ptr .align 1 _Z3knniiiPiS_S__param_5
)
{
	.reg .pred 	%p<84>;
	.reg .b16 	%rs<9>;
	.reg .b32 	%r<264>;
	.reg .b64 	%rd<56>;

	ld.param.u32 	%r72, [_Z3knniiiPiS_S__param_0];
	ld.param.u32 	%r73, [_Z3knniiiPiS_S__param_1];
	ld.param.u32 	%r74, [_Z3knniiiPiS_S__param_2];
	ld.param.u64 	%rd9, [_Z3knniiiPiS_S__param_3];
	ld.param.u64 	%rd10, [_Z3knniiiPiS_S__param_4];
	ld.param.u64 	%rd11, [_Z3knniiiPiS_S__param_5];
	cvta.to.global.u64 	%rd1, %rd10;
	cvta.to.global.u64 	%rd2, %rd11;
	cvta.to.global.u64 	%rd12, %rd9;
	mov.u32 	%r1, %ctaid.x;
	mov.u32 	%r2, %tid.x;
	mov.u32 	%r3, %tid.y;
	mad.lo.s32 	%r76, %r73, %r1, %r3;
	mul.wide.s32 	%rd13, %r76, 4;
	add.s64 	%rd14, %rd12, %rd13;
	ld.global.u32 	%r77, [%rd14];
	mul.lo.s32 	%r4, %r73, %r2;
	add.s32 	%r78, %r4, %r3;
	mul.wide.s32 	%rd15, %r78, 4;
	add.s64 	%rd16, %rd12, %rd15;
	ld.global.u32 	%r79, [%rd16];
	sub.s32 	%r80, %r77, %r79;
	mul.lo.s32 	%r81, %r80, %r80;
	shl.b32 	%r82, %r78, 2;
	mov.u32 	%r83, block_dim_D;
	add.s32 	%r5, %r83, %r82;
	st.shared.u32 	[%r5], %r81;
	bar.sync 	0;
	setp.ge.u32 	%p1, %r1, %r2;
	mov.b32 	%r237, 0;
	@%p1 bra 	$L__BB0_8;
	shr.u32 	%r84, %r73, 31;
	add.s32 	%r85, %r73, %r84;
	shr.s32 	%r6, %r85, 1;
	setp.lt.s32 	%p2, %r73, 2;
	@%p2 bra 	$L__BB0_6;
	mov.u32 	%r236, %r6;
$L__BB0_3:
	setp.ge.s32 	%p3, %r3, %r236;
	@%p3 bra 	$L__BB0_5;
	shl.b32 	%r86, %r236, 2;
	add.s32 	%r87, %r5, %r86;
	ld.shared.u32 	%r88, [%r87];
	ld.shared.u32 	%r89, [%r5];
	add.s32 	%r90, %r89, %r88;
	st.shared.u32 	[%r5], %r90;
$L__BB0_5:
	shr.u32 	%r8, %r236, 1;
	setp.gt.u32 	%p4, %r236, 1;
	mov.u32 	%r236, %r8;
	@%p4 bra 	$L__BB0_3;
$L__BB0_6:
	bar.sync 	0;
	shl.b32 	%r91, %r4, 2;
	add.s32 	%r9, %r83, %r91;
	ld.shared.u32 	%r237, [%r9];
	shl.b32 	%r93, %r6, 1;
	setp.le.s32 	%p5, %r73, %r93;
	@%p5 bra 	$L__BB0_8;
	shl.b32 	%r94, %r73, 2;
	add.s32 	%r95, %r9, %r94;
	ld.shared.u32 	%r96, [%r95+-4];
	add.s32 	%r237, %r96, %r237;
$L__BB0_8:
	mul.lo.s32 	%r13, %r72, %r1;
	add.s32 	%r97, %r13, %r2;
	mul.wide.s32 	%rd17, %r97, 4;
	add.s64 	%rd18, %rd2, %rd17;
	st.global.u32 	[%rd18], %r237;
	bar.sync 	0;
	setp.ne.s32 	%p6, %r2, 0;
	setp.lt.s32 	%p7, %r74, 1;
	or.pred  	%p8, %p6, %p7;
	@%p8 bra 	$L__BB0_31;
	setp.lt.s32 	%p9, %r72, 1;
	mul.lo.s32 	%r14, %r74, %r1;
	@%p9 bra 	$L__BB0_31;
	and.b32  	%r15, %r72, 3;
	and.b32  	%r16, %r72, 2147483644;
	cvt.u64.u32 	%rd3, %r14;
	mul.wide.u32 	%rd19, %r14, 4;
	add.s64 	%rd20, %rd19, %rd1;
	add.s64 	%rd4, %rd20, 32;
	mov.b32 	%r238, 0;
	mov.b16 	%rs7, 0;
	mov.u16 	%rs8, %rs7;
$L__BB0_11:
	setp.eq.s32 	%p10, %r238, 0;
	add.s32 	%r99, %r238, %r14;
	mul.wide.u32 	%rd21, %r99, 4;
	add.s64 	%rd5, %rd1, %rd21;
	@%p10 bra 	$L__BB0_32;
	cvt.u32.u16 	%r102, %rs7;
	and.b32  	%r103, %r102, 7;
	add.s32 	%r18, %r103, -1;
	and.b32  	%r19, %r238, 2147483632;
	and.b32  	%r20, %r102, 3;
	mov.b32 	%r240, 0;
	mov.b32 	%r243, 100;
$L__BB0_13:
	setp.lt.u32 	%p11, %r238, 16;
	setp.eq.s32 	%p12, %r240, %r1;
	selp.u32 	%r253, 1, 0, %p12;
	mov.b32 	%r249, 0;
	@%p11 bra 	$L__BB0_16;
	and.b32  	%r106, %r238, -16;
	neg.s32 	%r241, %r106;
	mov.u64 	%rd55, %rd4;
$L__BB0_15:
	.pragma "nounroll";
	ld.global.u32 	%r107, [%rd55+-32];
	setp.eq.s32 	%p13, %r107, %r240;
	ld.global.u32 	%r109, [%rd55+-28];
	setp.eq.s32 	%p14, %r109, %r240;
	ld.global.u32 	%r111, [%rd55+-24];
	setp.eq.s32 	%p15, %r111, %r240;
	ld.global.u32 	%r113, [%rd55+-20];
	setp.eq.s32 	%p16, %r113, %r240;
	ld.global.u32 	%r115, [%rd55+-16];
	setp.eq.s32 	%p17, %r115, %r240;
	ld.global.u32 	%r117, [%rd55+-12];
	setp.eq.s32 	%p18, %r117, %r240;
	ld.global.u32 	%r119, [%rd55+-8];
	setp.eq.s32 	%p19, %r119, %r240;
	ld.global.u32 	%r121, [%rd55+-4];
	setp.eq.s32 	%p20, %r121, %r240;
	ld.global.u32 	%r123, [%rd55];
	setp.eq.s32 	%p21, %r123, %r240;
	ld.global.u32 	%r125, [%rd55+4];
	setp.eq.s32 	%p22, %r125, %r240;
	ld.global.u32 	%r127, [%rd55+8];
	setp.eq.s32 	%p23, %r127, %r240;
	ld.global.u32 	%r129, [%rd55+12];
	setp.eq.s32 	%p24, %r129, %r240;
	ld.global.u32 	%r131, [%rd55+16];
	setp.eq.s32 	%p25, %r131, %r240;
	ld.global.u32 	%r133, [%rd55+20];
	setp.eq.s32 	%p26, %r133, %r240;
	ld.global.u32 	%r135, [%rd55+24];
	setp.eq.s32 	%p27, %r135, %r240;
	ld.global.u32 	%r137, [%rd55+28];
	setp.eq.s32 	%p28, %r137, %r240;
	selp.b32 	%r138, 1, %r253, %p13;
	selp.b32 	%r139, 1, %r138, %p14;
	selp.b32 	%r140, 1, %r139, %p15;
	selp.b32 	%r141, 1, %r140, %p16;
	selp.b32 	%r142, 1, %r141, %p17;
	selp.b32 	%r143, 1, %r142, %p18;
	selp.b32 	%r144, 1, %r143, %p19;
	selp.b32 	%r145, 1, %r144, %p20;
	selp.b32 	%r146, 1, %r145, %p21;
	selp.b32 	%r147, 1, %r146, %p22;
	selp.b32 	%r148, 1, %r147, %p23;
	selp.b32 	%r149, 1, %r148, %p24;
	selp.b32 	%r150, 1, %r149, %p25;
	selp.b32 	%r151, 1, %r150, %p26;
	selp.b32 	%r152, 1, %r151, %p27;
	selp.b32 	%r253, 1, %r152, %p28;
	add.s32 	%r241, %r241, 16;
	add.s64 	%rd55, %rd55, 64;
	setp.eq.s32 	%p29, %r241, 0;
	mov.u32 	%r249, %r19;
	@%p29 bra 	$L__BB0_16;
	bra.uni 	$L__BB0_15;
$L__BB0_16:
	and.b32  	%r153, %r238, 15;
	setp.eq.s32 	%p30, %r153, 0;
	@%p30 bra 	$L__BB0_26;
	cvt.u32.u16 	%r155, %rs8;
	and.b32  	%r156, %r155, 15;
	add.s32 	%r157, %r156, -1;
	setp.lt.u32 	%p31, %r157, 7;
	@%p31 bra 	$L__BB0_19;
	add.s32 	%r158, %r249, %r14;
	mul.wide.u32 	%rd22, %r158, 4;
	add.s64 	%rd23, %rd1, %rd22;
	ld.global.u32 	%r159, [%rd23];
	setp.eq.s32 	%p32, %r159, %r240;
	cvt.u64.u32 	%rd24, %r249;
	add.s64 	%rd25, %rd24, %rd3;
	shl.b64 	%rd26, %rd25, 2;
	add.s64 	%rd27, %rd1, %rd26;
	ld.global.u32 	%r161, [%rd27+4];
	setp.eq.s32 	%p33, %r161, %r240;
	ld.global.u32 	%r163, [%rd27+8];
	setp.eq.s32 	%p34, %r163, %r240;
	ld.global.u32 	%r165, [%rd27+12];
	setp.eq.s32 	%p35, %r165, %r240;
	ld.global.u32 	%r167, [%rd27+16];
	setp.eq.s32 	%p36, %r167, %r240;
	ld.global.u32 	%r169, [%rd27+20];
	setp.eq.s32 	%p37, %r169, %r240;
	ld.global.u32 	%r171, [%rd27+24];
	setp.eq.s32 	%p38, %r171, %r240;
	ld.global.u32 	%r173, [%rd27+28];
	setp.eq.s32 	%p39, %r173, %r240;
	selp.b32 	%r174, 1, %r253, %p32;
	selp.b32 	%r175, 1, %r174, %p33;
	selp.b32 	%r176, 1, %r175, %p34;
	selp.b32 	%r177, 1, %r176, %p35;
	selp.b32 	%r178, 1, %r177, %p36;
	selp.b32 	%r179, 1, %r178, %p37;
	selp.b32 	%r180, 1, %r179, %p38;
	selp.b32 	%r253, 1, %r180, %p39;
	add.s32 	%r249, %r249, 8;
$L__BB0_19:
	cvt.u32.u16 	%r181, %rs8;
	and.b32  	%r182, %r181, 7;
	setp.eq.s32 	%p40, %r182, 0;
	@%p40 bra 	$L__BB0_26;
	setp.lt.u32 	%p41, %r18, 3;
	@%p41 bra 	$L__BB0_22;
	add.s32 	%r184, %r249, %r14;
	mul.wide.u32 	%rd28, %r184, 4;
	add.s64 	%rd29, %rd1, %rd28;
	ld.global.u32 	%r185, [%rd29];
	setp.eq.s32 	%p42, %r185, %r240;
	cvt.u64.u32 	%rd30, %r249;
	add.s64 	%rd31, %rd30, %rd3;
	shl.b64 	%rd32, %rd31, 2;
	add.s64 	%rd33, %rd1, %rd32;
	ld.global.u32 	%r187, [%rd33+4];
	setp.eq.s32 	%p43, %r187, %r240;
	ld.global.u32 	%r189, [%rd33+8];
	setp.eq.s32 	%p44, %r189, %r240;
	ld.global.u32 	%r191, [%rd33+12];
	setp.eq.s32 	%p45, %r191, %r240;
	selp.b32 	%r192, 1, %r253, %p42;
	selp.b32 	%r193, 1, %r192, %p43;
	selp.b32 	%r194, 1, %r193, %p44;
	selp.b32 	%r253, 1, %r194, %p45;
	add.s32 	%r249, %r249, 4;
$L__BB0_22:
	setp.eq.s32 	%p46, %r20, 0;
	@%p46 bra 	$L__BB0_26;
	setp.eq.s32 	%p47, %r20, 1;
	add.s32 	%r195, %r249, %r14;
	mul.wide.u32 	%rd34, %r195, 4;
	add.s64 	%rd35, %rd1, %rd34;
	ld.global.u32 	%r196, [%rd35];
	setp.eq.s32 	%p48, %r196, %r240;
	selp.b32 	%r253, 1, %r253, %p48;
	@%p47 bra 	$L__BB0_26;
	setp.eq.s32 	%p49, %r20, 2;
	cvt.u64.u32 	%rd36, %r249;
	add.s64 	%rd37, %rd36, %rd3;
	shl.b64 	%rd38, %rd37, 2;
	add.s64 	%rd8, %rd1, %rd38;
	ld.global.u32 	%r197, [%rd8+4];
	setp.eq.s32 	%p50, %r197, %r240;
	selp.b32 	%r253, 1, %r253, %p50;
	@%p49 bra 	$L__BB0_26;
	ld.global.u32 	%r198, [%rd8+8];
	setp.eq.s32 	%p51, %r198, %r240;
	selp.b32 	%r253, 1, %r253, %p51;
$L__BB0_26:
	setp.eq.s32 	%p52, %r253, 0;
	@%p52 bra 	$L__BB0_27;
	bra.uni 	$L__BB0_29;
$L__BB0_27:
	setp.lt.u32 	%p53, %r1, %r240;
	mul.lo.s32 	%r199, %r240, %r72;
	selp.b32 	%r200, %r13, %r199, %p53;
	max.u32 	%r201, %r1, %r240;
	add.s32 	%r202, %r200, %r201;
	mul.wide.u32 	%rd39, %r202, 4;
	add.s64 	%rd40, %rd2, %rd39;
	ld.global.u32 	%r29, [%rd40];
	setp.ge.s32 	%p54, %r29, %r243;
	@%p54 bra 	$L__BB0_29;
	st.global.u32 	[%rd5], %r240;
	mov.u32 	%r243, %r29;
$L__BB0_29:
	add.s32 	%r240, %r240, 1;
	setp.eq.s32 	%p55, %r240, %r72;
	@%p55 bra 	$L__BB0_30;
	bra.uni 	$L__BB0_13;
$L__BB0_30:
	add.s32 	%r238, %r238, 1;
	setp.eq.s32 	%p83, %r238, %r74;
	add.s16 	%rs8, %rs8, 1;
	add.s16 	%rs7, %rs7, 1;
	@%p83 bra 	$L__BB0_31;
	bra.uni 	$L__BB0_11;
$L__BB0_31:
	ret;
$L__BB0_32:
	setp.lt.u32 	%p56, %r72, 4;
	mov.b32 	%r261, 0;
	mov.b32 	%r257, 100;
	@%p56 bra 	$L__BB0_47;
	mov.b32 	%r255, 0;
	mov.b32 	%r257, 100;
$L__BB0_34:
	setp.eq.s32 	%p57, %r255, %r1;
	@%p57 bra 	$L__BB0_37;
	setp.lt.u32 	%p58, %r1, %r255;
	mul.lo.s32 	%r207, %r255, %r72;
	selp.b32 	%r208, %r13, %r207, %p58;
	max.u32 	%r209, %r1, %r255;
	add.s32 	%r210, %r208, %r209;
	mul.wide.u32 	%rd41, %r210, 4;
	add.s64 	%rd42, %rd2, %rd41;
	ld.global.u32 	%r52, [%rd42];
	setp.ge.s32 	%p59, %r52, %r257;
	@%p59 bra 	$L__BB0_37;
	st.global.u32 	[%rd5], %r255;
	mov.u32 	%r257, %r52;
$L__BB0_37:
	add.s32 	%r54, %r255, 1;
	setp.eq.s32 	%p60, %r54, %r1;
	@%p60 bra 	$L__BB0_40;
	setp.gt.u32 	%p61, %r1, %r255;
	mul.lo.s32 	%r211, %r54, %r72;
	selp.b32 	%r212, %r211, %r13, %p61;
	max.u32 	%r213, %r1, %r54;
	add.s32 	%r214, %r212, %r213;
	mul.wide.u32 	%rd43, %r214, 4;
	add.s64 	%rd44, %rd2, %rd43;
	ld.global.u32 	%r55, [%rd44];
	setp.ge.s32 	%p62, %r55, %r257;
	@%p62 bra 	$L__BB0_40;
	st.global.u32 	[%rd5], %r54;
	mov.u32 	%r257, %r55;
$L__BB0_40:
	add.s32 	%r57, %r255, 2;
	setp.eq.s32 	%p63, %r57, %r1;
	@%p63 bra 	$L__BB0_43;
	setp.lt.u32 	%p64, %r1, %r57;
	mul.lo.s32 	%r215, %r57, %r72;
	selp.b32 	%r216, %r13, %r215, %p64;
	max.u32 	%r217, %r1, %r57;
	add.s32 	%r218, %r216, %r217;
	mul.wide.u32 	%rd45, %r218, 4;
	add.s64 	%rd46, %rd2, %rd45;
	ld.global.u32 	%r58, [%rd46];
	setp.ge.s32 	%p65, %r58, %r257;
	@%p65 bra 	$L__BB0_43;
	st.global.u32 	[%rd5], %r57;
	mov.u32 	%r257, %r58;
$L__BB0_43:
	add.s32 	%r60, %r255, 3;
	setp.eq.s32 	%p66, %r60, %r1;
	@%p66 bra 	$L__BB0_46;
	setp.lt.u32 	%p67, %r1, %r60;
	mul.lo.s32 	%r219, %r60, %r72;
	selp.b32 	%r220, %r13, %r219, %p67;
	max.u32 	%r221, %r1, %r60;
	add.s32 	%r222, %r220, %r221;
	mul.wide.u32 	%rd47, %r222, 4;
	add.s64 	%rd48, %rd2, %rd47;
	ld.global.u32 	%r61, [%rd48];
	setp.ge.s32 	%p68, %r61, %r257;
	@%p68 bra 	$L__BB0_46;
	st.global.u32 	[%rd5], %r60;
	mov.u32 	%r257, %r61;
$L__BB0_46:
	add.s32 	%r255, %r255, 4;
	setp.ne.s32 	%p69, %r255, %r16;
	mov.u32 	%r261, %r16;
	@%p69 bra 	$L__BB0_34;
$L__BB0_47:
	setp.eq.s32 	%p70, %r15, 0;
	@%p70 bra 	$L__BB0_30;
	setp.eq.s32 	%p71, %r261, %r1;
	@%p71 bra 	$L__BB0_51;
	setp.lt.u32 	%p72, %r1, %r261;
	mul.lo.s32 	%r223, %r261, %r72;
	selp.b32 	%r224, %r13, %r223, %p72;
	max.u32 	%r225, %r1, %r261;
	add.s32 	%r226, %r224, %r225;
	mul.wide.u32 	%rd49, %r226, 4;
	add.s64 	%rd50, %rd2, %rd49;
	ld.global.u32 	%r66, [%rd50];
	setp.ge.s32 	%p73, %r66, %r257;
	@%p73 bra 	$L__BB0_51;
	st.global.u32 	[%rd5], %r261;
	mov.u32 	%r257, %r66;
$L__BB0_51:
	setp.eq.s32 	%p74, %r15, 1;
	add.s32 	%r68, %r261, 1;
	@%p74 bra 	$L__BB0_30;
	setp.eq.s32 	%p75, %r68, %r1;
	@%p75 bra 	$L__BB0_55;
	setp.gt.u32 	%p76, %r1, %r261;
	mul.lo.s32 	%r227, %r68, %r72;
	selp.b32 	%r228, %r227, %r13, %p76;
	max.u32 	%r229, %r1, %r68;
	add.s32 	%r230, %r228, %r229;
	mul.wide.u32 	%rd51, %r230, 4;
	add.s64 	%rd52, %rd2, %rd51;
	ld.global.u32 	%r69, [%rd52];
	setp.ge.s32 	%p77, %r69, %r257;
	@%p77 bra 	$L__BB0_55;
	st.global.u32 	[%rd5], %r68;
	mov.u32 	%r257, %r69;
$L__BB0_55:
	setp.eq.s32 	%p78, %r15, 2;
	add.s32 	%r71, %r261, 2;
	setp.eq.s32 	%p79, %r71, %r1;
	or.pred  	%p80, %p78, %p79;
	@%p80 bra 	$L__BB0_30;
	setp.lt.u32 	%p81, %r1, %r71;
	mul.lo.s32 	%r231, %r71, %r72;
	selp.b32 	%r232, %r13, %r231, %p81;
	max.u32 	%r233, %r1, %r71;
	add.s32 	%r234, %r232, %r233;
	mul.wide.u32 	%rd53, %r234, 4;
	add.s64 	%rd54, %rd2, %rd53;
	ld.global.u32 	%r235, [%rd54];
	setp.ge.s32 	%p82, %r235, %r257;
	@%p82 bra 	$L__BB0_30;
	st.global.u32 	[%rd5], %r71;
	bra.uni 	$L__BB0_30;

}


// ===== COMPILED SASS (sm_100) =====

	.target	sm_100

	.elftype	@"ET_EXEC"


//--------------------- .note.nv.tkinfo           --------------------------
	.section	.note.nv.tkinfo,"",@"SHT_NOTE"
	.sectionflags	@"SHF_NOTE_NV_TKINFO"
	.tkinfo
        /*0018*/ 	.word	0x00000002
        /*0030*/ 	.string	""
        /*0030*/ 	.string	"ptxas"
        /*0030*/ 	.string	"Cuda compilation tools, release 13.0, V13.0.88"
        /*0030*/ 	.string	"Build cuda_13.0.r13.0/compiler.36424714_0"
        /*0030*/ 	.string	"-arch sm_100 -m 64 "



//--------------------- .note.nv.cuinfo           --------------------------
	.section	.note.nv.cuinfo,"",@"SHT_NOTE"
	.sectionflags	@"SHF_NOTE_NV_CUINFO"
        /*0018*/ 	.short	0x0002
        /*001a*/ 	.short	0x0064
        /*001c*/ 	.short	0x0082
	.zero		2


//--------------------- .nv.info                  --------------------------
	.section	.nv.info,"",@"SHT_CUDA_INFO"
	.align	4


	//----- nvinfo : EIATTR_REGCOUNT
	.align		4
        /*0000*/ 	.byte	0x04, 0x2f
        /*0002*/ 	.short	(.L_1 - .L_0)
	.align		4
.L_0:
        /*0004*/ 	.word	index@(_Z3knniiiPiS_S_)
        /*0008*/ 	.word	0x0000001f


	//----- nvinfo : EIATTR_FRAME_SIZE
	.align		4
.L_1:
        /*000c*/ 	.byte	0x04, 0x11
        /*000e*/ 	.short	(.L_3 - .L_2)
	.align		4
.L_2:
        /*0010*/ 	.word	index@(_Z3knniiiPiS_S_)
        /*0014*/ 	.word	0x00000000


	//----- nvinfo : EIATTR_MIN_STACK_SIZE
	.align		4
.L_3:
        /*0018*/ 	.byte	0x04, 0x12
        /*001a*/ 	.short	(.L_5 - .L_4)
	.align		4
.L_4:
        /*001c*/ 	.word	index@(_Z3knniiiPiS_S_)
        /*0020*/ 	.word	0x00000000
.L_5:


//--------------------- .nv.compat                --------------------------
	.section	.nv.compat,"",@"SHT_CUDA_COMPAT_INFO"
	.align	4
        /*0000*/ 	.byte	0x02, 0x09, 0x00, 0x00, 0x02, 0x02, 0x01, 0x00, 0x02, 0x05, 0x05, 0x00, 0x03, 0x07, 0x01, 0x01
        /*0010*/ 	.byte	0x02, 0x03, 0x00, 0x00, 0x02, 0x06, 0x01, 0x00, 0x04, 0x0b, 0x08, 0x00, 0x09, 0x00, 0x00, 0x00
        /*0020*/ 	.byte	0x00, 0x00, 0x00, 0x00


//--------------------- .nv.info._Z3knniiiPiS_S_  --------------------------
	.section	.nv.info._Z3knniiiPiS_S_,"",@"SHT_CUDA_INFO"
	.sectionflags	@""
	.align	4


	//----- nvinfo : EIATTR_CUDA_API_VERSION
	.align		4
        /*0000*/ 	.byte	0x04, 0x37
        /*0002*/ 	.short	(.L_7 - .L_6)
.L_6:
        /*0004*/ 	.word	0x00000082


	//----- nvinfo : EIATTR_KPARAM_INFO
	.align		4
.L_7:
        /*0008*/ 	.byte	0x04, 0x17
        /*000a*/ 	.short	(.L_9 - .L_8)
.L_8:
        /*000c*/ 	.word	0x00000000
        /*0010*/ 	.short	0x0005
        /*0012*/ 	.short	0x0020
        /*0014*/ 	.byte	0x00, 0xf5, 0x21, 0x00


	//----- nvinfo : EIATTR_KPARAM_INFO
	.align		4
.L_9:
        /*0018*/ 	.byte	0x04, 0x17
        /*001a*/ 	.short	(.L_11 - .L_10)
.L_10:
        /*001c*/ 	.word	0x00000000
        /*0020*/ 	.short	0x0004
        /*0022*/ 	.short	0x0018
        /*0024*/ 	.byte	0x00, 0xf5, 0x21, 0x00


	//----- nvinfo : EIATTR_KPARAM_INFO
	.align		4
.L_11:
        /*0028*/ 	.byte	0x04, 0x17
        /*002a*/ 	.short	(.L_13 - .L_12)
.L_12:
        /*002c*/ 	.word	0x00000000
        /*0030*/ 	.short	0x0003
        /*0032*/ 	.short	0x0010
        /*0034*/ 	.byte	0x00, 0xf5, 0x21, 0x00


	//----- nvinfo : EIATTR_KPARAM_INFO
	.align		4
.L_13:
        /*0038*/ 	.byte	0x04, 0x17
        /*003a*/ 	.short	(.L_15 - .L_14)
.L_14:
        /*003c*/ 	.word	0x00000000
        /*0040*/ 	.short	0x0002
        /*0042*/ 	.short	0x0008
        /*0044*/ 	.byte	0x00, 0xf0, 0x11, 0x00


	//----- nvinfo : EIATTR_KPARAM_INFO
	.align		4
.L_15:
        /*0048*/ 	.byte	0x04, 0x17
        /*004a*/ 	.short	(.L_17 - .L_16)
.L_16:
        /*004c*/ 	.word	0x00000000
        /*0050*/ 	.short	0x0001
        /*0052*/ 	.short	0x0004
        /*0054*/ 	.byte	0x00, 0xf0, 0x11, 0x00


	//----- nvinfo : EIATTR_KPARAM_INFO
	.align		4
.L_17:
        /*0058*/ 	.byte	0x04, 0x17
        /*005a*/ 	.short	(.L_19 - .L_18)
.L_18:
        /*005c*/ 	.word	0x00000000
        /*0060*/ 	.short	0x0000
        /*0062*/ 	.short	0x0000
        /*0064*/ 	.byte	0x00, 0xf0, 0x11, 0x00


	//----- nvinfo : EIATTR_SPARSE_MMA_MASK
	.align		4
.L_19:
        /*0068*/ 	.byte	0x03, 0x50
        /*006a*/ 	.short	0x0000


	//----- nvinfo : EIATTR_MAXREG_COUNT
	.align		4
        /*006c*/ 	.byte	0x03, 0x1b
        /*006e*/ 	.short	0x00ff


	//----- nvinfo : EIATTR_NUM_BARRIERS
	.align		4
        /*0070*/ 	.byte	0x02, 0x4c
        /*0072*/ 	.byte	0x01
	.zero		1


	//----- nvinfo : EIATTR_MERCURY_ISA_VERSION
	.align		4
        /*0074*/ 	.byte	0x03, 0x5f
        /*0076*/ 	.short	0x0101


	//----- nvinfo : EIATTR_VRC_CTA_INIT_COUNT
	.align		4
        /*0078*/ 	.byte	0x02, 0x4a
	.zero		1
	.zero		1


	//----- nvinfo : EIATTR_EXIT_INSTR_OFFSETS
	.align		4
        /*007c*/ 	.byte	0x04, 0x1c
        /*007e*/ 	.short	(.L_21 - .L_20)


	//   ....[0]....
.L_20:
        /*0080*/ 	.word	0x000003b0


	//   ....[1]....
        /*0084*/ 	.word	0x000003d0


	//   ....[2]....
        /*0088*/ 	.word	0x00001770


	//----- nvinfo : EIATTR_CRS_STACK_SIZE
	.align		4
.L_21:
        /*008c*/ 	.byte	0x04, 0x1e
        /*008e*/ 	.short	(.L_23 - .L_22)
.L_22:
        /*0090*/ 	.word	0x00000000


	//----- nvinfo : EIATTR_CBANK_PARAM_SIZE
	.align		4
.L_23:
        /*0094*/ 	.byte	0x03, 0x19
        /*0096*/ 	.short	0x0028


	//----- nvinfo : EIATTR_PARAM_CBANK
	.align		4
        /*0098*/ 	.byte	0x04, 0x0a
        /*009a*/ 	.short	(.L_25 - .L_24)
	.align		4
.L_24:
        /*009c*/ 	.word	index@(.nv.constant0._Z3knniiiPiS_S_)
        /*00a0*/ 	.short	0x0380
        /*00a2*/ 	.short	0x0028


	//----- nvinfo : EIATTR_SW_WAR
	.align		4
.L_25:
        /*00a4*/ 	.byte	0x04, 0x36
        /*00a6*/ 	.short	(.L_27 - .L_26)
.L_26:
        /*00a8*/ 	.word	0x00000008
.L_27:


//--------------------- .nv.callgraph             --------------------------
	.section	.nv.callgraph,"",@"SHT_CUDA_CALLGRAPH"
	.align	4
	.sectionentsize	8
	.align		4
        /*0000*/ 	.word	0x00000000
	.align		4
        /*0004*/ 	.word	0xffffffff
	.align		4
        /*0008*/ 	.word	0x00000000
	.align		4
        /*000c*/ 	.word	0xfffffffe
	.align		4
        /*0010*/ 	.word	0x00000000
	.align		4
        /*0014*/ 	.word	0xfffffffd
	.align		4
        /*0018*/ 	.word	0x00000000
	.align		4
        /*001c*/ 	.word	0xfffffffc


//--------------------- .text._Z3knniiiPiS_S_     --------------------------
	.section	.text._Z3knniiiPiS_S_,"ax",@progbits
	.align	128
        .global         _Z3knniiiPiS_S_
        .type           _Z3knniiiPiS_S_,@function
        .size           _Z3knniiiPiS_S_,(.L_x_22 - _Z3knniiiPiS_S_)
        .other          _Z3knniiiPiS_S_,@"STO_CUDA_ENTRY STV_DEFAULT"
_Z3knniiiPiS_S_:
.text._Z3knniiiPiS_S_:
[----:B------:R-:W-:Y:S01]  /*0000*/  LDC R1, c[0x0][0x37c] ;  /* 0x0000df00ff017b82 */ /* 0x000fe20000000800 */
[----:B------:R-:W0:Y:S07]  /*0010*/  S2R R0, SR_TID.X ;  /* 0x0000000000007919 */ /* 0x000e2e0000002100 */
[----:B------:R-:W0:Y:S01]  /*0020*/  LDC R10, c[0x0][0x384] ;  /* 0x0000e100ff0a7b82 */ /* 0x000e220000000800 */
[----:B------:R-:W1:Y:S01]  /*0030*/  LDCU.64 UR6, c[0x0][0x358] ;  /* 0x00006b00ff0677ac */ /* 0x000e620008000a00 */
[----:B------:R-:W2:Y:S06]  /*0040*/  S2R R11, SR_TID.Y ;  /* 0x00000000000b7919 */ /* 0x000eac0000002200 */
[----:B------:R-:W2:Y:S08]  /*0050*/  S2UR UR8, SR_CTAID.X ;  /* 0x00000000000879c3 */ /* 0x000eb00000002500 */
[----:B------:R-:W3:Y:S01]  /*0060*/  LDC.64 R4, c[0x0][0x390] ;  /* 0x0000e400ff047b82 */ /* 0x000ee20000000a00 */
[----:B0-----:R-:W-:-:S02]  /*0070*/  IMAD R6, R0, R10, RZ ;  /* 0x0000000a00067224 */ /* 0x001fc400078e02ff */
[--C-:B--2---:R-:W-:Y:S02]  /*0080*/  IMAD R3, R10, UR8, R11.reuse ;  /* 0x000000080a037c24 */ /* 0x104fe4000f8e020b */
[----:B------:R-:W-:Y:S02]  /*0090*/  IMAD.IADD R7, R6, 0x1, R11 ;  /* 0x0000000106077824 */ /* 0x000fe400078e020b */
[----:B---3--:R-:W-:-:S04]  /*00a0*/  IMAD.WIDE R2, R3, 0x4, R4 ;  /* 0x0000000403027825 */ /* 0x008fc800078e0204 */
[----:B------:R-:W-:Y:S02]  /*00b0*/  IMAD.WIDE R4, R7, 0x4, R4 ;  /* 0x0000000407047825 */ /* 0x000fe400078e0204 */
[----:B-1----:R-:W2:Y:S04]  /*00c0*/  LDG.E R2, desc[UR6][R2.64] ;  /* 0x0000000602027981 */ /* 0x002ea8000c1e1900 */
[----:B------:R-:W2:Y:S01]  /*00d0*/  LDG.E R5, desc[UR6][R4.64] ;  /* 0x0000000604057981 */ /* 0x000ea2000c1e1900 */
[----:B------:R-:W0:Y:S01]  /*00e0*/  S2UR UR5, SR_CgaCtaId ;  /* 0x00000000000579c3 */ /* 0x000e220000008800 */
[----:B------:R-:W-:Y:S01]  /*00f0*/  UMOV UR4, 0x400 ;  /* 0x0000040000047882 */ /* 0x000fe20000000000 */
[----:B------:R-:W-:Y:S01]  /*0100*/  ISETP.LE.U32.AND P0, PT, R0, UR8, PT ;  /* 0x0000000800007c0c */ /* 0x000fe2000bf03070 */
[----:B------:R-:W-:Y:S01]  /*0110*/  IMAD.MOV.U32 R9, RZ, RZ, RZ ;  /* 0x000000ffff097224 */ /* 0x000fe200078e00ff */
[----:B0-----:R-:W-:-:S06]  /*0120*/  ULEA UR4, UR5, UR4, 0x18 ;  /* 0x0000000405047291 */ /* 0x001fcc000f8ec0ff */
[----:B------:R-:W-:Y:S01]  /*0130*/  LEA R7, R7, UR4, 0x2 ;  /* 0x0000000407077c11 */ /* 0x000fe2000f8e10ff */
[----:B--2---:R-:W-:-:S04]  /*0140*/  IMAD.IADD R8, R2, 0x1, -R5 ;  /* 0x0000000102087824 */ /* 0x004fc800078e0a05 */
[----:B------:R-:W-:-:S05]  /*0150*/  IMAD R8, R8, R8, RZ ;  /* 0x0000000808087224 */ /* 0x000fca00078e02ff */
[----:B------:R0:W-:Y:S01]  /*0160*/  STS [R7], R8 ;  /* 0x0000000807007388 */ /* 0x0001e20000000800 */
[----:B------:R-:W-:Y:S06]  /*0170*/  BAR.SYNC.DEFER_BLOCKING 0x0 ;  /* 0x0000000000007b1d */ /* 0x000fec0000010000 */
[----:B------:R-:W-:Y:S05]  /*0180*/  @P0 BRA `(.L_x_0) ;  /* 0x00000000005c0947 */ /* 0x000fea0003800000 */
[----:B------:R-:W1:Y:S01]  /*0190*/  LDC R5, c[0x0][0x384] ;  /* 0x0000e100ff057b82 */ /* 0x000e620000000800 */
[C---:B------:R-:W-:Y:S02]  /*01a0*/  ISETP.GE.AND P0, PT, R10.reuse, 0x2, PT ;  /* 0x000000020a00780c */ /* 0x040fe40003f06270 */
[----:B------:R-:W-:Y:S02]  /*01b0*/  LEA.HI R2, R10, R10, RZ, 0x1 ;  /* 0x0000000a0a027211 */ /* 0x000fe400078f08ff */
[----:B------:R-:W-:Y:S02]  /*01c0*/  LEA R6, R6, UR4, 0x2 ;  /* 0x0000000406067c11 */ /* 0x000fe4000f8e10ff */
[----:B------:R-:W-:-:S05]  /*01d0*/  SHF.R.S32.HI R2, RZ, 0x1, R2 ;  /* 0x00000001ff027819 */ /* 0x000fca0000011402 */
[----:B------:R-:W-:-:S05]  /*01e0*/  IMAD.SHL.U32 R3, R2, 0x2, RZ ;  /* 0x0000000202037824 */ /* 0x000fca00078e00ff */
[----:B-1----:R-:W-:Y:S01]  /*01f0*/  ISETP.GE.AND P1, PT, R3, R5, PT ;  /* 0x000000050300720c */ /* 0x002fe20003f26270 */
[----:B------:R-:W-:-:S12]  /*0200*/  @!P0 BRA `(.L_x_1) ;  /* 0x0000000000248947 */ /* 0x000fd80003800000 */
.L_x_2:
[----:B------:R-:W-:-:S13]  /*0210*/  ISETP.GE.AND P0, PT, R11, R2, PT ;  /* 0x000000020b00720c */ /* 0x000fda0003f06270 */
[----:B------:R-:W-:Y:S01]  /*0220*/  @!P0 IMAD R3, R2, 0x4, R7 ;  /* 0x0000000402038824 */ /* 0x000fe200078e0207 */
[----:B------:R-:W-:Y:S05]  /*0230*/  @!P0 LDS R4, [R7] ;  /* 0x0000000007048984 */ /* 0x000fea0000000800 */
[----:B------:R-:W1:Y:S02]  /*0240*/  @!P0 LDS R3, [R3] ;  /* 0x0000000003038984 */ /* 0x000e640000000800 */
[----:B-1----:R-:W-:-:S05]  /*0250*/  @!P0 IMAD.IADD R4, R3, 0x1, R4 ;  /* 0x0000000103048824 */ /* 0x002fca00078e0204 */
[----:B------:R1:W-:Y:S01]  /*0260*/  @!P0 STS [R7], R4 ;  /* 0x0000000407008388 */ /* 0x0003e20000000800 */
[----:B------:R-:W-:Y:S02]  /*0270*/  ISETP.GT.U32.AND P0, PT, R2, 0x1, PT ;  /* 0x000000010200780c */ /* 0x000fe40003f04070 */
[----:B------:R-:W-:-:S11]  /*0280*/  SHF.R.U32.HI R2, RZ, 0x1, R2 ;  /* 0x00000001ff027819 */ /* 0x000fd60000011602 */
[----:B-1----:R-:W-:Y:S05]  /*0290*/  @P0 BRA `(.L_x_2) ;  /* 0xfffffffc00dc0947 */ /* 0x002fea000383ffff */
.L_x_1:
[----:B------:R-:W-:Y:S05]  /*02a0*/  WARPSYNC.ALL ;  /* 0x0000000000007948 */ /* 0x000fea0003800000 */
[----:B------:R-:W-:Y:S01]  /*02b0*/  BAR.SYNC.DEFER_BLOCKING 0x0 ;  /* 0x0000000000007b1d */ /* 0x000fe20000010000 */
[----:B------:R-:W-:-:S05]  /*02c0*/  @!P1 IMAD R2, R5, 0x4, R6 ;  /* 0x0000000405029824 */ /* 0x000fca00078e0206 */
[----:B------:R-:W-:Y:S04]  /*02d0*/  LDS R9, [R6] ;  /* 0x0000000006097984 */ /* 0x000fe80000000800 */
[----:B------:R-:W1:Y:S02]  /*02e0*/  @!P1 LDS R2, [R2+-0x4] ;  /* 0xfffffc0002029984 */ /* 0x000e640000000800 */
[----:B-1----:R-:W-:-:S07]  /*02f0*/  @!P1 IMAD.IADD R9, R9, 0x1, R2 ;  /* 0x0000000109099824 */ /* 0x002fce00078e0202 */
.L_x_0:
[----:B------:R-:W1:Y:S01]  /*0300*/  LDC R4, c[0x0][0x380] ;  /* 0x0000e000ff047b82 */ /* 0x000e620000000800 */
[----:B------:R-:W-:Y:S07]  /*0310*/  WARPSYNC.ALL ;  /* 0x0000000000007948 */ /* 0x000fee0003800000 */
[----:B------:R-:W2:Y:S01]  /*0320*/  LDC.64 R2, c[0x0][0x3a0] ;  /* 0x0000e800ff027b82 */ /* 0x000ea20000000a00 */
[----:B-1----:R-:W-:-:S04]  /*0330*/  IMAD R5, R4, UR8, RZ ;  /* 0x0000000804057c24 */ /* 0x002fc8000f8e02ff */
[----:B------:R-:W-:-:S04]  /*0340*/  IMAD.IADD R5, R5, 0x1, R0 ;  /* 0x0000000105057824 */ /* 0x000fc800078e0200 */
[----:B--2---:R-:W-:-:S05]  /*0350*/  IMAD.WIDE R2, R5, 0x4, R2 ;  /* 0x0000000405027825 */ /* 0x004fca00078e0202 */
[----:B------:R1:W-:Y:S02]  /*0360*/  STG.E desc[UR6][R2.64], R9 ;  /* 0x0000000902007986 */ /* 0x0003e4000c101906 */
[----:B-1----:R-:W1:Y:S08]  /*0370*/  LDC R2, c[0x0][0x388] ;  /* 0x0000e200ff027b82 */ /* 0x002e700000000800 */
[----:B------:R-:W-:Y:S01]  /*0380*/  BAR.SYNC.DEFER_BLOCKING 0x0 ;  /* 0x0000000000007b1d */ /* 0x000fe20000010000 */
[----:B-1----:R-:W-:-:S04]  /*0390*/  ISETP.GE.AND P0, PT, R2, 0x1, PT ;  /* 0x000000010200780c */ /* 0x002fc80003f06270 */
[----:B------:R-:W-:-:S13]  /*03a0*/  ISETP.NE.OR P0, PT, R0, RZ, !P0 ;  /* 0x000000ff0000720c */ /* 0x000fda0004705670 */
[----:B------:R-:W-:Y:S05]  /*03b0*/  @P0 EXIT ;  /* 0x000000000000094d */ /* 0x000fea0003800000 */
[----:B------:R-:W-:-:S13]  /*03c0*/  ISETP.GE.AND P0, PT, R4, 0x1, PT ;  /* 0x000000010400780c */ /* 0x000fda0003f06270 */
[----:B------:R-:W-:Y:S05]  /*03d0*/  @!P0 EXIT ;  /* 0x000000000000894d */ /* 0x000fea0003800000 */
[----:B0-----:R-:W0:Y:S01]  /*03e0*/  LDC.64 R8, c[0x0][0x398] ;  /* 0x0000e600ff087b82 */ /* 0x001e220000000a00 */
[----:B------:R-:W-:Y:S01]  /*03f0*/  IMAD R0, R2, UR8, RZ ;  /* 0x0000000802007c24 */ /* 0x000fe2000f8e02ff */
[----:B------:R-:W-:Y:S01]  /*0400*/  PRMT R6, RZ, 0x7610, R6 ;  /* 0x00007610ff067816 */ /* 0x000fe20000000006 */
[----:B------:R-:W-:Y:S01]  /*0410*/  UMOV UR4, URZ ;  /* 0x000000ff00047c82 */ /* 0x000fe20008000000 */
[----:B------:R-:W-:Y:S01]  /*0420*/  PRMT R7, RZ, 0x7610, R7 ;  /* 0x00007610ff077816 */ /* 0x000fe20000000007 */
[----:B0-----:R-:W-:-:S03]  /*0430*/  IMAD.WIDE.U32 R8, R0, 0x4, R8 ;  /* 0x0000000400087825 */ /* 0x001fc600078e0008 */
[----:B------:R-:W-:-:S05]  /*0440*/  IADD3 RZ, P0, PT, R8, 0x20, RZ ;  /* 0x0000002008ff7810 */ /* 0x000fca0007f1e0ff */
[----:B------:R-:W-:-:S08]  /*0450*/  IMAD.X R8, RZ, RZ, R9, P0 ;  /* 0x000000ffff087224 */ /* 0x000fd000000e0609 */
.L_x_20:
[----:B------:R-:W0:Y:S01]  /*0460*/  LDC.64 R2, c[0x0][0x398] ;  /* 0x0000e600ff027b82 */ /* 0x000e220000000a00 */
[----:B------:R-:W-:Y:S02]  /*0470*/  UISETP.NE.AND UP0, UPT, UR4, URZ, UPT ;  /* 0x000000ff0400728c */ /* 0x000fe4000bf05270 */
[----:B------:R-:W-:-:S04]  /*0480*/  VIADD R5, R0, UR4 ;  /* 0x0000000400057c36 */ /* 0x000fc80008000000 */
[----:B0-----:R-:W-:-:S03]  /*0490*/  IMAD.WIDE.U32 R2, R5, 0x4, R2 ;  /* 0x0000000405027825 */ /* 0x001fc600078e0002 */
[----:B------:R-:W-:Y:S05]  /*04a0*/  BRA.U !UP0, `(.L_x_3) ;  /* 0x0000000908d47547 */ /* 0x000fea000b800000 */
[----:B------:R-:W-:Y:S01]  /*04b0*/  LOP3.LUT R4, R6, 0xffff, RZ, 0xc0, !PT ;  /* 0x0000ffff06047812 */ /* 0x000fe200078ec0ff */
[----:B------:R-:W-:Y:S02]  /*04c0*/  IMAD.MOV.U32 R9, RZ, RZ, RZ ;  /* 0x000000ffff097224 */ /* 0x000fe400078e00ff */
[----:B------:R-:W-:Y:S01]  /*04d0*/  IMAD.MOV.U32 R10, RZ, RZ, 0x64 ;  /* 0x00000064ff0a7424 */ /* 0x000fe200078e00ff */
[----:B------:R-:W-:-:S05]  /*04e0*/  LOP3.LUT R4, R4, 0x7, RZ, 0xc0, !PT ;  /* 0x0000000704047812 */ /* 0x000fca00078ec0ff */
[----:B------:R-:W-:-:S05]  /*04f0*/  VIADD R4, R4, 0xffffffff ;  /* 0xffffffff04047836 */ /* 0x000fca0000000000 */
[----:B------:R-:W-:-:S13]  /*0500*/  ISETP.GE.U32.AND P0, PT, R4, 0x3, PT ;  /* 0x000000030400780c */ /* 0x000fda0003f06070 */
.L_x_11:
[----:B------:R-:W-:Y:S01]  /*0510*/  UISETP.GE.U32.AND UP0, UPT, UR4, 0x10, UPT ;  /* 0x000000100400788c */ /* 0x000fe2000bf06070 */
[----:B------:R-:W-:Y:S01]  /*0520*/  ISETP.NE.AND P1, PT, R9, UR8, PT ;  /* 0x0000000809007c0c */ /* 0x000fe2000bf25270 */
[----:B------:R-:W-:-:S03]  /*0530*/  UMOV UR5, URZ ;  /* 0x000000ff00057c82 */ /* 0x000fc60008000000 */
[----:B------:R-:W-:-:S04]  /*0540*/  SEL R11, RZ, 0x1, P1 ;  /* 0x00000001ff0b7807 */ /* 0x000fc80000800000 */
[----:B------:R-:W-:Y:S05]  /*0550*/  BRA.U !UP0, `(.L_x_4) ;  /* 0x0000000108f07547 */ /* 0x000fea000b800000 */
[----:B------:R-:W0:Y:S01]  /*0560*/  LDC R5, c[0x0][0x398] ;  /* 0x0000e600ff057b82 */ /* 0x000e220000000800 */
[----:B------:R-:W-:-:S04]  /*0570*/  ULOP3.LUT UR5, UR4, 0xfffffff0, URZ, 0xc0, !UPT ;  /* 0xfffffff004057892 */ /* 0x000fc8000f8ec0ff */
[----:B------:R-:W-:Y:S01]  /*0580*/  UIADD3 UR5, UPT, UPT, -UR5, URZ, URZ ;  /* 0x000000ff05057290 */ /* 0x000fe2000fffe1ff */
[----:B0-----:R-:W-:Y:S02]  /*0590*/  IMAD R4, R0, 0x4, R5 ;  /* 0x0000000400047824 */ /* 0x001fe400078e0205 */
[----:B------:R-:W-:Y:S02]  /*05a0*/  IMAD.MOV.U32 R5, RZ, RZ, R8 ;  /* 0x000000ffff057224 */ /* 0x000fe400078e0008 */
[----:B------:R-:W-:-:S07]  /*05b0*/  VIADD R4, R4, 0x20 ;  /* 0x0000002004047836 */ /* 0x000fce0000000000 */
.L_x_5:
[----:B------:R-:W2:Y:S04]  /*05c0*/  LDG.E R15, desc[UR6][R4.64+-0x20] ;  /* 0xffffe006040f7981 */ /* 0x000ea8000c1e1900 */
[----:B------:R-:W3:Y:S04]  /*05d0*/  LDG.E R19, desc[UR6][R4.64+-0x1c] ;  /* 0xffffe40604137981 */ /* 0x000ee8000c1e1900 */
[----:B------:R-:W4:Y:S04]  /*05e0*/  LDG.E R21, desc[UR6][R4.64+-0x18] ;  /* 0xffffe80604157981 */ /* 0x000f28000c1e1900 */
[----:B------:R-:W5:Y:S04]  /*05f0*/  LDG.E R23, desc[UR6][R4.64+-0x14] ;  /* 0xffffec0604177981 */ /* 0x000f68000c1e1900 */
        /* <DEDUP_REMOVED lines=10> */
[----:B------:R-:W5:Y:S01]  /*06a0*/  LDG.E R17, desc[UR6][R4.64+0x18] ;  /* 0x0000180604117981 */ /* 0x000f62000c1e1900 */
[----:B--2---:R-:W-:-:S03]  /*06b0*/  ISETP.NE.AND P1, PT, R15, R9, PT ;  /* 0x000000090f00720c */ /* 0x004fc60003f25270 */
[----:B------:R0:W2:Y:S01]  /*06c0*/  LDG.E R15, desc[UR6][R4.64+0x1c] ;  /* 0x00001c06040f7981 */ /* 0x0000a2000c1e1900 */
[-C--:B---3--:R-:W-:Y:S02]  /*06d0*/  ISETP.NE.AND P2, PT, R19, R9.reuse, PT ;  /* 0x000000091300720c */ /* 0x088fe40003f45270 */
[----:B------:R-:W-:Y:S02]  /*06e0*/  SEL R11, R11, 0x1, P1 ;  /* 0x000000010b0b7807 */ /* 0x000fe40000800000 */
[-C--:B----4-:R-:W-:Y:S02]  /*06f0*/  ISETP.NE.AND P1, PT, R21, R9.reuse, PT ;  /* 0x000000091500720c */ /* 0x090fe40003f25270 */
[----:B------:R-:W-:Y:S02]  /*0700*/  SEL R11, R11, 0x1, P2 ;  /* 0x000000010b0b7807 */ /* 0x000fe40001000000 */
[----:B-----5:R-:W-:Y:S02]  /*0710*/  ISETP.NE.AND P2, PT, R23, R9, PT ;  /* 0x000000091700720c */ /* 0x020fe40003f45270 */
[----:B------:R-:W-:-:S02]  /*0720*/  SEL R11, R11, 0x1, P1 ;  /* 0x000000010b0b7807 */ /* 0x000fc40000800000 */
[-C--:B------:R-:W-:Y:S02]  /*0730*/  ISETP.NE.AND P1, PT, R13, R9.reuse, PT ;  /* 0x000000090d00720c */ /* 0x080fe40003f25270 */
[----:B------:R-:W-:Y:S02]  /*0740*/  SEL R11, R11, 0x1, P2 ;  /* 0x000000010b0b7807 */ /* 0x000fe40001000000 */
[-C--:B------:R-:W-:Y:S02]  /*0750*/  ISETP.NE.AND P2, PT, R28, R9.reuse, PT ;  /* 0x000000091c00720c */ /* 0x080fe40003f45270 */
[----:B------:R-:W-:Y:S02]  /*0760*/  SEL R11, R11, 0x1, P1 ;  /* 0x000000010b0b7807 */ /* 0x000fe40000800000 */
[----:B------:R-:W-:Y:S02]  /*0770*/  ISETP.NE.AND P1, PT, R26, R9, PT ;  /* 0x000000091a00720c */ /* 0x000fe40003f25270 */
        /* <DEDUP_REMOVED lines=10> */
[----:B------:R-:W-:Y:S01]  /*0820*/  SEL R11, R11, 0x1, P1 ;  /* 0x000000010b0b7807 */ /* 0x000fe20000800000 */
[----:B------:R-:W-:Y:S01]  /*0830*/  UIADD3 UR5, UPT, UPT, UR5, 0x10, URZ ;  /* 0x0000001005057890 */ /* 0x000fe2000fffe0ff */
[-C--:B------:R-:W-:Y:S02]  /*0840*/  ISETP.NE.AND P1, PT, R14, R9.reuse, PT ;  /* 0x000000090e00720c */ /* 0x080fe40003f25270 */
[----:B------:R-:W-:Y:S01]  /*0850*/  SEL R11, R11, 0x1, P2 ;  /* 0x000000010b0b7807 */ /* 0x000fe20001000000 */
[----:B------:R-:W-:Y:S01]  /*0860*/  UISETP.NE.AND UP0, UPT, UR5, URZ, UPT ;  /* 0x000000ff0500728c */ /* 0x000fe2000bf05270 */
[----:B------:R-:W-:-:S02]  /*0870*/  ISETP.NE.AND P2, PT, R12, R9, PT ;  /* 0x000000090c00720c */ /* 0x000fc40003f45270 */
[----:B------:R-:W-:Y:S02]  /*0880*/  SEL R11, R11, 0x1, P1 ;  /* 0x000000010b0b7807 */ /* 0x000fe40000800000 */
[----:B------:R-:W-:Y:S02]  /*0890*/  ISETP.NE.AND P1, PT, R17, R9, PT ;  /* 0x000000091100720c */ /* 0x000fe40003f25270 */
[----:B------:R-:W-:Y:S02]  /*08a0*/  SEL R11, R11, 0x1, P2 ;  /* 0x000000010b0b7807 */ /* 0x000fe40001000000 */
[----:B0-----:R-:W-:Y:S02]  /*08b0*/  IADD3 R4, P3, PT, R4, 0x40, RZ ;  /* 0x0000004004047810 */ /* 0x001fe40007f7e0ff */
[----:B------:R-:W-:-:S03]  /*08c0*/  SEL R11, R11, 0x1, P1 ;  /* 0x000000010b0b7807 */ /* 0x000fc60000800000 */
[----:B------:R-:W-:Y:S01]  /*08d0*/  IMAD.X R5, RZ, RZ, R5, P3 ;  /* 0x000000ffff057224 */ /* 0x000fe200018e0605 */
[----:B--2---:R-:W-:-:S04]  /*08e0*/  ISETP.NE.AND P2, PT, R15, R9, PT ;  /* 0x000000090f00720c */ /* 0x004fc80003f45270 */
[----:B------:R-:W-:Y:S01]  /*08f0*/  SEL R11, R11, 0x1, P2 ;  /* 0x000000010b0b7807 */ /* 0x000fe20001000000 */
[----:B------:R-:W-:Y:S08]  /*0900*/  BRA.U UP0, `(.L_x_5) ;  /* 0xfffffffd002c7547 */ /* 0x000ff0000b83ffff */
[----:B------:R-:W-:-:S12]  /*0910*/  ULOP3.LUT UR5, UR4, 0x7ffffff0, URZ, 0xc0, !UPT ;  /* 0x7ffffff004057892 */ /* 0x000fd8000f8ec0ff */
.L_x_4:
[----:B------:R-:W-:-:S09]  /*0920*/  ULOP3.LUT UP0, URZ, UR4, 0xf, URZ, 0xc0, !UPT ;  /* 0x0000000f04ff7892 */ /* 0x000fd2000f80c0ff */
[----:B------:R-:W-:Y:S05]  /*0930*/  BRA.U !UP0, `(.L_x_6) ;  /* 0x0000000508587547 */ /* 0x000fea000b800000 */
[----:B------:R-:W-:-:S04]  /*0940*/  LOP3.LUT R5, R7, 0xffff, RZ, 0xc0, !PT ;  /* 0x0000ffff07057812 */ /* 0x000fc800078ec0ff */
[C---:B------:R-:W-:Y:S02]  /*0950*/  LOP3.LUT R4, R5.reuse, 0xf, RZ, 0xc0, !PT ;  /* 0x0000000f05047812 */ /* 0x040fe400078ec0ff */
[----:B------:R-:W-:-:S03]  /*0960*/  LOP3.LUT P1, RZ, R5, 0x7, RZ, 0xc0, !PT ;  /* 0x0000000705ff7812 */ /* 0x000fc6000782c0ff */
[----:B------:R-:W-:-:S05]  /*0970*/  VIADD R4, R4, 0xffffffff ;  /* 0xffffffff04047836 */ /* 0x000fca0000000000 */
[----:B------:R-:W-:-:S13]  /*0980*/  ISETP.GE.U32.AND P2, PT, R4, 0x7, PT ;  /* 0x000000070400780c */ /* 0x000fda0003f46070 */
[----:B------:R-:W-:Y:S05]  /*0990*/  @!P2 BRA `(.L_x_7) ;  /* 0x000000000084a947 */ /* 0x000fea0003800000 */
[----:B------:R-:W0:Y:S01]  /*09a0*/  LDC.64 R12, c[0x0][0x398] ;  /* 0x0000e600ff0c7b82 */ /* 0x000e220000000a00 */
[C---:B------:R-:W-:Y:S01]  /*09b0*/  IADD3 R14, P2, PT, R0.reuse, UR5, RZ ;  /* 0x00000005000e7c10 */ /* 0x040fe2000ff5e0ff */
[----:B------:R-:W-:-:S04]  /*09c0*/  VIADD R15, R0, UR5 ;  /* 0x00000005000f7c36 */ /* 0x000fc80008000000 */
[----:B------:R-:W-:Y:S02]  /*09d0*/  IMAD.X R16, RZ, RZ, RZ, P2 ;  /* 0x000000ffff107224 */ /* 0x000fe400010e06ff */
[----:B------:R-:W1:Y:S01]  /*09e0*/  LDC.64 R4, c[0x0][0x398] ;  /* 0x0000e600ff047b82 */ /* 0x000e620000000a00 */
[----:B0-----:R-:W-:-:S06]  /*09f0*/  IMAD.WIDE.U32 R12, R15, 0x4, R12 ;  /* 0x000000040f0c7825 */ /* 0x001fcc00078e000c */
[----:B------:R-:W2:Y:S01]  /*0a00*/  LDG.E R12, desc[UR6][R12.64] ;  /* 0x000000060c0c7981 */ /* 0x000ea2000c1e1900 */
[----:B-1----:R-:W-:-:S04]  /*0a10*/  LEA R4, P2, R14, R4, 0x2 ;  /* 0x000000040e047211 */ /* 0x002fc800078410ff */
[----:B------:R-:W-:-:S05]  /*0a20*/  LEA.HI.X R5, R14, R5, R16, 0x2, P2 ;  /* 0x000000050e057211 */ /* 0x000fca00010f1410 */
[----:B------:R-:W3:Y:S04]  /*0a30*/  LDG.E R14, desc[UR6][R4.64+0x4] ;  /* 0x00000406040e7981 */ /* 0x000ee8000c1e1900 */
[----:B------:R-:W4:Y:S04]  /*0a40*/  LDG.E R16, desc[UR6][R4.64+0x8] ;  /* 0x0000080604107981 */ /* 0x000f28000c1e1900 */
[----:B------:R-:W5:Y:S04]  /*0a50*/  LDG.E R18, desc[UR6][R4.64+0xc] ;  /* 0x00000c0604127981 */ /* 0x000f68000c1e1900 */
[----:B------:R-:W5:Y:S04]  /*0a60*/  LDG.E R20, desc[UR6][R4.64+0x10] ;  /* 0x0000100604147981 */ /* 0x000f68000c1e1900 */
[----:B------:R-:W5:Y:S04]  /*0a70*/  LDG.E R22, desc[UR6][R4.64+0x14] ;  /* 0x0000140604167981 */ /* 0x000f68000c1e1900 */
[----:B------:R-:W5:Y:S04]  /*0a80*/  LDG.E R24, desc[UR6][R4.64+0x18] ;  /* 0x0000180604187981 */ /* 0x000f68000c1e1900 */
[----:B------:R-:W5:Y:S01]  /*0a90*/  LDG.E R26, desc[UR6][R4.64+0x1c] ;  /* 0x00001c06041a7981 */ /* 0x000f62000c1e1900 */
[----:B------:R-:W-:Y:S01]  /*0aa0*/  UIADD3 UR5, UPT, UPT, UR5, 0x8, URZ ;  /* 0x0000000805057890 */ /* 0x000fe2000fffe0ff */
[----:B--2---:R-:W-:-:S04]  /*0ab0*/  ISETP.NE.AND P3, PT, R12, R9, PT ;  /* 0x000000090c00720c */ /* 0x004fc80003f65270 */
[----:B------:R-:W-:Y:S02]  /*0ac0*/  SEL R11, R11, 0x1, P3 ;  /* 0x000000010b0b7807 */ /* 0x000fe40001800000 */
[-C--:B---3--:R-:W-:Y:S02]  /*0ad0*/  ISETP.NE.AND P2, PT, R14, R9.reuse, PT ;  /* 0x000000090e00720c */ /* 0x088fe40003f45270 */
        /* <DEDUP_REMOVED lines=10> */
[----:B------:R-:W-:Y:S02]  /*0b80*/  ISETP.NE.AND P2, PT, R26, R9, PT ;  /* 0x000000091a00720c */ /* 0x000fe40003f45270 */
[----:B------:R-:W-:-:S04]  /*0b90*/  SEL R11, R11, 0x1, P3 ;  /* 0x000000010b0b7807 */ /* 0x000fc80001800000 */
[----:B------:R-:W-:-:S07]  /*0ba0*/  SEL R11, R11, 0x1, P2 ;  /* 0x000000010b0b7807 */ /* 0x000fce0001000000 */
.L_x_7:
[----:B------:R-:W-:Y:S05]  /*0bb0*/  @!P1 BRA `(.L_x_6) ;  /* 0x0000000000b89947 */ /* 0x000fea0003800000 */
[----:B------:R-:W-:-:S04]  /*0bc0*/  LOP3.LUT R14, R6, 0xffff, RZ, 0xc0, !PT ;  /* 0x0000ffff060e7812 */ /* 0x000fc800078ec0ff */
[----:B------:R-:W-:-:S04]  /*0bd0*/  LOP3.LUT R14, R14, 0x3, RZ, 0xc0, !PT ;  /* 0x000000030e0e7812 */ /* 0x000fc800078ec0ff */
[----:B------:R-:W-:Y:S01]  /*0be0*/  ISETP.NE.AND P1, PT, R14, RZ, PT ;  /* 0x000000ff0e00720c */ /* 0x000fe20003f25270 */
[----:B------:R-:W-:-:S12]  /*0bf0*/  @!P0 BRA `(.L_x_8) ;  /* 0x0000000000548947 */ /* 0x000fd80003800000 */
        /* <DEDUP_REMOVED lines=19> */
[----:B------:R-:W-:-:S04]  /*0d30*/  SEL R11, R11, 0x1, P3 ;  /* 0x000000010b0b7807 */ /* 0x000fc80001800000 */
[----:B------:R-:W-:-:S07]  /*0d40*/  SEL R11, R11, 0x1, P2 ;  /* 0x000000010b0b7807 */ /* 0x000fce0001000000 */
.L_x_8:
[----:B------:R-:W-:Y:S05]  /*0d50*/  @!P1 BRA `(.L_x_6) ;  /* 0x0000000000509947 */ /* 0x000fea0003800000 */
[----:B------:R-:W0:Y:S01]  /*0d60*/  LDC.64 R4, c[0x0][0x398] ;  /* 0x0000e600ff047b82 */ /* 0x000e220000000a00 */
[----:B------:R-:W-:-:S04]  /*0d70*/  VIADD R13, R0, UR5 ;  /* 0x00000005000d7c36 */ /* 0x000fc80008000000 */
[----:B0-----:R-:W-:-:S06]  /*0d80*/  IMAD.WIDE.U32 R4, R13, 0x4, R4 ;  /* 0x000000040d047825 */ /* 0x001fcc00078e0004 */
[----:B------:R-:W2:Y:S01]  /*0d90*/  LDG.E R4, desc[UR6][R4.64] ;  /* 0x0000000604047981 */ /* 0x000ea2000c1e1900 */
[----:B------:R-:W-:Y:S02]  /*0da0*/  ISETP.NE.AND P2, PT, R14, 0x1, PT ;  /* 0x000000010e00780c */ /* 0x000fe40003f45270 */
[----:B--2---:R-:W-:-:S04]  /*0db0*/  ISETP.NE.AND P1, PT, R4, R9, PT ;  /* 0x000000090400720c */ /* 0x004fc80003f25270 */
[----:B------:R-:W-:-:S07]  /*0dc0*/  SEL R11, R11, 0x1, P1 ;  /* 0x000000010b0b7807 */ /* 0x000fce0000800000 */
[----:B------:R-:W-:Y:S05]  /*0dd0*/  @!P2 BRA `(.L_x_6) ;  /* 0x000000000030a947 */ /* 0x000fea0003800000 */
[----:B------:R-:W0:Y:S01]  /*0de0*/  LDC.64 R16, c[0x0][0x398] ;  /* 0x0000e600ff107b82 */ /* 0x000e220000000a00 */
[----:B------:R-:W-:Y:S02]  /*0df0*/  IADD3 R5, P2, PT, R0, UR5, RZ ;  /* 0x0000000500057c10 */ /* 0x000fe4000ff5e0ff */
[----:B------:R-:W-:-:S03]  /*0e00*/  ISETP.NE.AND P1, PT, R14, 0x2, PT ;  /* 0x000000020e00780c */ /* 0x000fc60003f25270 */
[----:B------:R-:W-:Y:S01]  /*0e10*/  IMAD.X R12, RZ, RZ, RZ, P2 ;  /* 0x000000ffff0c7224 */ /* 0x000fe200010e06ff */
[----:B0-----:R-:W-:-:S04]  /*0e20*/  LEA R4, P2, R5, R16, 0x2 ;  /* 0x0000001005047211 */ /* 0x001fc800078410ff */
[----:B------:R-:W-:-:S05]  /*0e30*/  LEA.HI.X R5, R5, R17, R12, 0x2, P2 ;  /* 0x0000001105057211 */ /* 0x000fca00010f140c */
[----:B------:R-:W2:Y:S04]  /*0e40*/  LDG.E R12, desc[UR6][R4.64+0x4] ;  /* 0x00000406040c7981 */ /* 0x000ea8000c1e1900 */
[----:B------:R-:W3:Y:S01]  /*0e50*/  @P1 LDG.E R14, desc[UR6][R4.64+0x8] ;  /* 0x00000806040e1981 */ /* 0x000ee2000c1e1900 */
[-C--:B--2---:R-:W-:Y:S02]  /*0e60*/  ISETP.NE.AND P2, PT, R12, R9.reuse, PT ;  /* 0x000000090c00720c */ /* 0x084fe40003f45270 */
[----:B---3--:R-:W-:Y:S02]  /*0e70*/  @P1 ISETP.NE.AND P3, PT, R14, R9, PT ;  /* 0x000000090e00120c */ /* 0x008fe40003f65270 */
[----:B------:R-:W-:-:S04]  /*0e80*/  SEL R11, R11, 0x1, P2 ;  /* 0x000000010b0b7807 */ /* 0x000fc80001000000 */
[----:B------:R-:W-:-:S07]  /*0e90*/  @P1 SEL R11, R11, 0x1, P3 ;  /* 0x000000010b0b1807 */ /* 0x000fce0001800000 */
.L_x_6:
[----:B------:R-:W0:Y:S01]  /*0ea0*/  LDCU UR5, c[0x0][0x380] ;  /* 0x00007000ff0577ac */ /* 0x000e220008000800 */
[----:B------:R-:W-:Y:S01]  /*0eb0*/  ISETP.NE.AND P2, PT, R11, RZ, PT ;  /* 0x000000ff0b00720c */ /* 0x000fe20003f45270 */
[----:B------:R-:W-:-:S05]  /*0ec0*/  VIADD R13, R9, 0x1 ;  /* 0x00000001090d7836 */ /* 0x000fca0000000000 */
[----:B0-----:R-:W-:-:S07]  /*0ed0*/  ISETP.NE.AND P1, PT, R13, UR5, PT ;  /* 0x000000050d007c0c */ /* 0x001fce000bf25270 */
[----:B------:R-:W-:Y:S06]  /*0ee0*/  @P2 BRA `(.L_x_9) ;  /* 0x0000000000382947 */ /* 0x000fec0003800000 */
[----:B------:R-:W0:Y:S01]  /*0ef0*/  LDC R11, c[0x0][0x380] ;  /* 0x0000e000ff0b7b82 */ /* 0x000e220000000800 */
[----:B------:R-:W-:-:S07]  /*0f00*/  ISETP.LE.U32.AND P2, PT, R9, UR8, PT ;  /* 0x0000000809007c0c */ /* 0x000fce000bf43070 */
[----:B------:R-:W1:Y:S08]  /*0f10*/  LDC R12, c[0x0][0x380] ;  /* 0x0000e000ff0c7b82 */ /* 0x000e700000000800 */
[----:B------:R-:W2:Y:S01]  /*0f20*/  LDC.64 R4, c[0x0][0x3a0] ;  /* 0x0000e800ff047b82 */ /* 0x000ea20000000a00 */
[----:B0-----:R-:W-:Y:S02]  /*0f30*/  IMAD R14, R11, UR8, RZ ;  /* 0x000000080b0e7c24 */ /* 0x001fe4000f8e02ff */
[C---:B-1----:R-:W-:Y:S01]  /*0f40*/  IMAD R11, R9.reuse, R12, RZ ;  /* 0x0000000c090b7224 */ /* 0x042fe200078e02ff */
[----:B------:R-:W-:-:S04]  /*0f50*/  VIMNMX.U32 R12, PT, PT, R9, UR8, !PT ;  /* 0x00000008090c7c48 */ /* 0x000fc8000ffe0000 */
[----:B------:R-:W-:-:S05]  /*0f60*/  SEL R11, R14, R11, !P2 ;  /* 0x0000000b0e0b7207 */ /* 0x000fca0005000000 */
[----:B------:R-:W-:-:S04]  /*0f70*/  IMAD.IADD R11, R11, 0x1, R12 ;  /* 0x000000010b0b7824 */ /* 0x000fc800078e020c */
[----:B--2---:R-:W-:-:S06]  /*0f80*/  IMAD.WIDE.U32 R4, R11, 0x4, R4 ;  /* 0x000000040b047825 */ /* 0x004fcc00078e0004 */
[----:B------:R-:W2:Y:S02]  /*0f90*/  LDG.E R5, desc[UR6][R4.64] ;  /* 0x0000000604057981 */ /* 0x000ea4000c1e1900 */
[----:B--2---:R-:W-:-:S13]  /*0fa0*/  ISETP.GE.AND P2, PT, R5, R10, PT ;  /* 0x0000000a0500720c */ /* 0x004fda0003f46270 */
[----:B------:R0:W-:Y:S01]  /*0fb0*/  @!P2 STG.E desc[UR6][R2.64], R9 ;  /* 0x000000090200a986 */ /* 0x0001e2000c101906 */
[----:B------:R-:W-:-:S07]  /*0fc0*/  @!P2 IMAD.MOV.U32 R10, RZ, RZ, R5 ;  /* 0x000000ffff0aa224 */ /* 0x000fce00078e0005 */
.L_x_9:
[----:B------:R-:W-:Y:S05]  /*0fd0*/  @!P1 BRA `(.L_x_10) ;  /* 0x0000000400d89947 */ /* 0x000fea0003800000 */
[----:B0-----:R-:W-:Y:S01]  /*0fe0*/  IMAD.MOV.U32 R9, RZ, RZ, R13 ;  /* 0x000000ffff097224 */ /* 0x001fe200078e000d */
[----:B------:R-:W-:Y:S06]  /*0ff0*/  BRA `(.L_x_11) ;  /* 0xfffffff400447947 */ /* 0x000fec000383ffff */
.L_x_3:
[----:B------:R-:W0:Y:S01]  /*1000*/  LDCU UR5, c[0x0][0x380] ;  /* 0x00007000ff0577ac */ /* 0x000e220008000800 */
[----:B------:R-:W1:Y:S01]  /*1010*/  LDC R12, c[0x0][0x380] ;  /* 0x0000e000ff0c7b82 */ /* 0x000e620000000800 */
[----:B------:R-:W-:Y:S02]  /*1020*/  IMAD.MOV.U32 R15, RZ, RZ, RZ ;  /* 0x000000ffff0f7224 */ /* 0x000fe400078e00ff */
[----:B------:R-:W-:Y:S01]  /*1030*/  IMAD.MOV.U32 R13, RZ, RZ, 0x64 ;  /* 0x00000064ff0d7424 */ /* 0x000fe200078e00ff */
[----:B0-----:R-:W-:Y:S01]  /*1040*/  UISETP.GE.U32.AND UP0, UPT, UR5, 0x4, UPT ;  /* 0x000000040500788c */ /* 0x001fe2000bf06070 */
[----:B-1----:R-:W-:-:S08]  /*1050*/  IMAD R9, R12, UR8, RZ ;  /* 0x000000080c097c24 */ /* 0x002fd0000f8e02ff */
[----:B------:R-:W-:Y:S05]  /*1060*/  BRA.U !UP0, `(.L_x_12) ;  /* 0x0000000108f07547 */ /* 0x000fea000b800000 */
[----:B------:R-:W0:Y:S01]  /*1070*/  LDC R14, c[0x0][0x380] ;  /* 0x0000e000ff0e7b82 */ /* 0x000e220000000800 */
[----:B------:R-:W-:Y:S02]  /*1080*/  IMAD.MOV.U32 R15, RZ, RZ, RZ ;  /* 0x000000ffff0f7224 */ /* 0x000fe400078e00ff */
[----:B------:R-:W-:-:S05]  /*1090*/  IMAD.MOV.U32 R13, RZ, RZ, 0x64 ;  /* 0x00000064ff0d7424 */ /* 0x000fca00078e00ff */
[----:B------:R-:W1:Y:S02]  /*10a0*/  LDC.64 R4, c[0x0][0x3a0] ;  /* 0x0000e800ff047b82 */ /* 0x000e640000000a00 */
.L_x_17:
[C---:B------:R-:W-:Y:S01]  /*10b0*/  ISETP.NE.AND P3, PT, R15.reuse, UR8, PT ;  /* 0x000000080f007c0c */ /* 0x040fe2000bf65270 */
[C---:B---3--:R-:W-:Y:S02]  /*10c0*/  VIADD R21, R15.reuse, 0x1 ;  /* 0x000000010f157836 */ /* 0x048fe40000000000 */
[C---:B----4-:R-:W-:Y:S02]  /*10d0*/  VIADD R19, R15.reuse, 0x2 ;  /* 0x000000020f137836 */ /* 0x050fe40000000000 */
[----:B0-----:R-:W-:Y:S01]  /*10e0*/  VIADD R17, R15, 0x3 ;  /* 0x000000030f117836 */ /* 0x001fe20000000000 */
[----:B------:R-:W-:Y:S02]  /*10f0*/  ISETP.NE.AND P2, PT, R21, UR8, PT ;  /* 0x0000000815007c0c */ /* 0x000fe4000bf45270 */
[----:B------:R-:W-:Y:S02]  /*1100*/  ISETP.NE.AND P1, PT, R19, UR8, PT ;  /* 0x0000000813007c0c */ /* 0x000fe4000bf25270 */
[----:B------:R-:W-:-:S03]  /*1110*/  ISETP.NE.AND P0, PT, R17, UR8, PT ;  /* 0x0000000811007c0c */ /* 0x000fc6000bf05270 */
[----:B------:R-:W-:Y:S10]  /*1120*/  @!P3 BRA `(.L_x_13) ;  /* 0x000000000028b947 */ /* 0x000ff40003800000 */
[C---:B0-----:R-:W-:Y:S01]  /*1130*/  IMAD R10, R15.reuse, R14, RZ ;  /* 0x0000000e0f0a7224 */ /* 0x041fe200078e02ff */
[C---:B------:R-:W-:Y:S02]  /*1140*/  ISETP.LE.U32.AND P3, PT, R15.reuse, UR8, PT ;  /* 0x000000080f007c0c */ /* 0x040fe4000bf63070 */
[----:B------:R-:W-:Y:S02]  /*1150*/  VIMNMX.U32 R11, PT, PT, R15, UR8, !PT ;  /* 0x000000080f0b7c48 */ /* 0x000fe4000ffe0000 */
[----:B------:R-:W-:-:S05]  /*1160*/  SEL R10, R9, R10, !P3 ;  /* 0x0000000a090a7207 */ /* 0x000fca0005800000 */
[----:B------:R-:W-:-:S04]  /*1170*/  IMAD.IADD R11, R10, 0x1, R11 ;  /* 0x000000010a0b7824 */ /* 0x000fc800078e020b */
[----:B-1----:R-:W-:-:S06]  /*1180*/  IMAD.WIDE.U32 R10, R11, 0x4, R4 ;  /* 0x000000040b0a7825 */ /* 0x002fcc00078e0004 */
[----:B------:R-:W2:Y:S02]  /*1190*/  LDG.E R10, desc[UR6][R10.64] ;  /* 0x000000060a0a7981 */ /* 0x000ea4000c1e1900 */
[----:B--2---:R-:W-:-:S13]  /*11a0*/  ISETP.GE.AND P3, PT, R10, R13, PT ;  /* 0x0000000d0a00720c */ /* 0x004fda0003f66270 */
[----:B------:R2:W-:Y:S01]  /*11b0*/  @!P3 STG.E desc[UR6][R2.64], R15 ;  /* 0x0000000f0200b986 */ /* 0x0005e2000c101906 */
[----:B------:R-:W-:-:S07]  /*11c0*/  @!P3 IMAD.MOV.U32 R13, RZ, RZ, R10 ;  /* 0x000000ffff0db224 */ /* 0x000fce00078e000a */
.L_x_13:
[----:B------:R-:W-:Y:S05]  /*11d0*/  @!P2 BRA `(.L_x_14) ;  /* 0x000000000028a947 */ /* 0x000fea0003800000 */
[----:B0-----:R-:W-:Y:S01]  /*11e0*/  IMAD R10, R21, R14, RZ ;  /* 0x0000000e150a7224 */ /* 0x001fe200078e02ff */
[----:B------:R-:W-:Y:S02]  /*11f0*/  ISETP.LT.U32.AND P2, PT, R15, UR8, PT ;  /* 0x000000080f007c0c */ /* 0x000fe4000bf41070 */
[----:B------:R-:W-:Y:S02]  /*1200*/  VIMNMX.U32 R11, PT, PT, R21, UR8, !PT ;  /* 0x00000008150b7c48 */ /* 0x000fe4000ffe0000 */
[----:B------:R-:W-:-:S05]  /*1210*/  SEL R10, R10, R9, P2 ;  /* 0x000000090a0a7207 */ /* 0x000fca0001000000 */
[----:B------:R-:W-:-:S04]  /*1220*/  IMAD.IADD R11, R10, 0x1, R11 ;  /* 0x000000010a0b7824 */ /* 0x000fc800078e020b */
[----:B-1----:R-:W-:-:S06]  /*1230*/  IMAD.WIDE.U32 R10, R11, 0x4, R4 ;  /* 0x000000040b0a7825 */ /* 0x002fcc00078e0004 */
[----:B------:R-:W3:Y:S02]  /*1240*/  LDG.E R10, desc[UR6][R10.64] ;  /* 0x000000060a0a7981 */ /* 0x000ee4000c1e1900 */
[----:B---3--:R-:W-:-:S13]  /*1250*/  ISETP.GE.AND P2, PT, R10, R13, PT ;  /* 0x0000000d0a00720c */ /* 0x008fda0003f46270 */
[----:B------:R3:W-:Y:S01]  /*1260*/  @!P2 STG.E desc[UR6][R2.64], R21 ;  /* 0x000000150200a986 */ /* 0x0007e2000c101906 */
[----:B------:R-:W-:-:S07]  /*1270*/  @!P2 IMAD.MOV.U32 R13, RZ, RZ, R10 ;  /* 0x000000ffff0da224 */ /* 0x000fce00078e000a */
.L_x_14:
[----:B------:R-:W-:Y:S05]  /*1280*/  @!P1 BRA `(.L_x_15) ;  /* 0x0000000000289947 */ /* 0x000fea0003800000 */
[C---:B0-----:R-:W-:Y:S01]  /*1290*/  IMAD R10, R19.reuse, R14, RZ ;  /* 0x0000000e130a7224 */ /* 0x041fe200078e02ff */
[C---:B------:R-:W-:Y:S02]  /*12a0*/  ISETP.LE.U32.AND P1, PT, R19.reuse, UR8, PT ;  /* 0x0000000813007c0c */ /* 0x040fe4000bf23070 */
[----:B------:R-:W-:Y:S02]  /*12b0*/  VIMNMX.U32 R11, PT, PT, R19, UR8, !PT ;  /* 0x00000008130b7c48 */ /* 0x000fe4000ffe0000 */
[----:B------:R-:W-:-:S05]  /*12c0*/  SEL R10, R9, R10, !P1 ;  /* 0x0000000a090a7207 */ /* 0x000fca0004800000 */
[----:B------:R-:W-:-:S04]  /*12d0*/  IMAD.IADD R11, R10, 0x1, R11 ;  /* 0x000000010a0b7824 */ /* 0x000fc800078e020b */
[----:B-1----:R-:W-:-:S06]  /*12e0*/  IMAD.WIDE.U32 R10, R11, 0x4, R4 ;  /* 0x000000040b0a7825 */ /* 0x002fcc00078e0004 */
[----:B------:R-:W4:Y:S02]  /*12f0*/  LDG.E R10, desc[UR6][R10.64] ;  /* 0x000000060a0a7981 */ /* 0x000f24000c1e1900 */
[----:B----4-:R-:W-:-:S13]  /*1300*/  ISETP.GE.AND P1, PT, R10, R13, PT ;  /* 0x0000000d0a00720c */ /* 0x010fda0003f26270 */
[----:B------:R4:W-:Y:S01]  /*1310*/  @!P1 STG.E desc[UR6][R2.64], R19 ;  /* 0x0000001302009986 */ /* 0x0009e2000c101906 */
[----:B------:R-:W-:-:S07]  /*1320*/  @!P1 IMAD.MOV.U32 R13, RZ, RZ, R10 ;  /* 0x000000ffff0d9224 */ /* 0x000fce00078e000a */
.L_x_15:
[----:B------:R-:W-:Y:S05]  /*1330*/  @!P0 BRA `(.L_x_16) ;  /* 0x0000000000288947 */ /* 0x000fea0003800000 */
[C---:B0-----:R-:W-:Y:S01]  /*1340*/  IMAD R10, R17.reuse, R14, RZ ;  /* 0x0000000e110a7224 */ /* 0x041fe200078e02ff */
[C---:B------:R-:W-:Y:S02]  /*1350*/  ISETP.LE.U32.AND P0, PT, R17.reuse, UR8, PT ;  /* 0x0000000811007c0c */ /* 0x040fe4000bf03070 */
[----:B------:R-:W-:Y:S02]  /*1360*/  VIMNMX.U32 R11, PT, PT, R17, UR8, !PT ;  /* 0x00000008110b7c48 */ /* 0x000fe4000ffe0000 */
[----:B------:R-:W-:-:S05]  /*1370*/  SEL R10, R9, R10, !P0 ;  /* 0x0000000a090a7207 */ /* 0x000fca0004000000 */
[----:B------:R-:W-:-:S04]  /*1380*/  IMAD.IADD R11, R10, 0x1, R11 ;  /* 0x000000010a0b7824 */ /* 0x000fc800078e020b */
[----:B-1----:R-:W-:-:S06]  /*1390*/  IMAD.WIDE.U32 R10, R11, 0x4, R4 ;  /* 0x000000040b0a7825 */ /* 0x002fcc00078e0004 */
[----:B------:R-:W5:Y:S02]  /*13a0*/  LDG.E R10, desc[UR6][R10.64] ;  /* 0x000000060a0a7981 */ /* 0x000f64000c1e1900 */
[----:B-----5:R-:W-:-:S13]  /*13b0*/  ISETP.GE.AND P0, PT, R10, R13, PT ;  /* 0x0000000d0a00720c */ /* 0x020fda0003f06270 */
[----:B------:R0:W-:Y:S01]  /*13c0*/  @!P0 STG.E desc[UR6][R2.64], R17 ;  /* 0x0000001102008986 */ /* 0x0001e2000c101906 */
[----:B------:R-:W-:-:S07]  /*13d0*/  @!P0 IMAD.MOV.U32 R13, RZ, RZ, R10 ;  /* 0x000000ffff0d8224 */ /* 0x000fce00078e000a */
.L_x_16:
[----:B--2---:R-:W-:Y:S01]  /*13e0*/  VIADD R15, R15, 0x4 ;  /* 0x000000040f0f7836 */ /* 0x004fe20000000000 */
[----:B------:R-:W-:-:S04]  /*13f0*/  LOP3.LUT R10, R12, 0x7ffffffc, RZ, 0xc0, !PT ;  /* 0x7ffffffc0c0a7812 */ /* 0x000fc800078ec0ff */
[----:B------:R-:W-:-:S13]  /*1400*/  ISETP.NE.AND P0, PT, R15, R10, PT ;  /* 0x0000000a0f00720c */ /* 0x000fda0003f05270 */
[----:B------:R-:W-:Y:S05]  /*1410*/  @P0 BRA `(.L_x_17) ;  /* 0xfffffffc00240947 */ /* 0x000fea000383ffff */
[----:B------:R-:W-:-:S07]  /*1420*/  IMAD.MOV.U32 R15, RZ, RZ, R10 ;  /* 0x000000ffff0f7224 */ /* 0x000fce00078e000a */
.L_x_12:
[----:B------:R-:W-:-:S04]  /*1430*/  LOP3.LUT R12, R12, 0x3, RZ, 0xc0, !PT ;  /* 0x000000030c0c7812 */ /* 0x000fc800078ec0ff */
[----:B------:R-:W-:-:S13]  /*1440*/  ISETP.NE.AND P0, PT, R12, RZ, PT ;  /* 0x000000ff0c00720c */ /* 0x000fda0003f05270 */
[----:B------:R-:W-:Y:S05]  /*1450*/  @!P0 BRA `(.L_x_10) ;  /* 0x0000000000b88947 */ /* 0x000fea0003800000 */
[----:B------:R-:W-:Y:S02]  /*1460*/  ISETP.NE.AND P0, PT, R15, UR8, PT ;  /* 0x000000080f007c0c */ /* 0x000fe4000bf05270 */
[----:B------:R-:W-:-:S11]  /*1470*/  ISETP.NE.AND P1, PT, R12, 0x1, PT ;  /* 0x000000010c00780c */ /* 0x000fd60003f25270 */
[----:B------:R-:W-:Y:S05]  /*1480*/  @!P0 BRA `(.L_x_18) ;  /* 0x0000000000308947 */ /* 0x000fea0003800000 */
[----:B------:R-:W2:Y:S01]  /*1490*/  LDC R10, c[0x0][0x380] ;  /* 0x0000e000ff0a7b82 */ /* 0x000ea20000000800 */
[C---:B------:R-:W-:Y:S02]  /*14a0*/  ISETP.LE.U32.AND P0, PT, R15.reuse, UR8, PT ;  /* 0x000000080f007c0c */ /* 0x040fe4000bf03070 */
[----:B------:R-:W-:-:S05]  /*14b0*/  VIMNMX.U32 R11, PT, PT, R15, UR8, !PT ;  /* 0x000000080f0b7c48 */ /* 0x000fca000ffe0000 */
[----:B-1----:R-:W1:Y:S01]  /*14c0*/  LDC.64 R4, c[0x0][0x3a0] ;  /* 0x0000e800ff047b82 */ /* 0x002e620000000a00 */
[----:B--2---:R-:W-:-:S05]  /*14d0*/  IMAD R10, R15, R10, RZ ;  /* 0x0000000a0f0a7224 */ /* 0x004fca00078e02ff */
[----:B------:R-:W-:-:S05]  /*14e0*/  SEL R10, R9, R10, !P0 ;  /* 0x0000000a090a7207 */ /* 0x000fca0004000000 */
[----:B------:R-:W-:-:S04]  /*14f0*/  IMAD.IADD R11, R10, 0x1, R11 ;  /* 0x000000010a0b7824 */ /* 0x000fc800078e020b */
[----:B-1----:R-:W-:-:S06]  /*1500*/  IMAD.WIDE.U32 R4, R11, 0x4, R4 ;  /* 0x000000040b047825 */ /* 0x002fcc00078e0004 */
[----:B------:R-:W2:Y:S02]  /*1510*/  LDG.E R4, desc[UR6][R4.64] ;  /* 0x0000000604047981 */ /* 0x000ea4000c1e1900 */
[----:B--2---:R-:W-:-:S13]  /*1520*/  ISETP.GE.AND P0, PT, R4, R13, PT ;  /* 0x0000000d0400720c */ /* 0x004fda0003f06270 */
[----:B------:R2:W-:Y:S01]  /*1530*/  @!P0 STG.E desc[UR6][R2.64], R15 ;  /* 0x0000000f02008986 */ /* 0x0005e2000c101906 */
[----:B------:R-:W-:-:S07]  /*1540*/  @!P0 IMAD.MOV.U32 R13, RZ, RZ, R4 ;  /* 0x000000ffff0d8224 */ /* 0x000fce00078e0004 */
.L_x_18:
[----:B------:R-:W-:Y:S05]  /*1550*/  @!P1 BRA `(.L_x_10) ;  /* 0x0000000000789947 */ /* 0x000fea0003800000 */
[C---:B0-----:R-:W-:Y:S02]  /*1560*/  VIADD R17, R15.reuse, 0x1 ;  /* 0x000000010f117836 */ /* 0x041fe40000000000 */
[----:B------:R-:W-:-:S03]  /*1570*/  VIADD R11, R15, 0x2 ;  /* 0x000000020f0b7836 */ /* 0x000fc60000000000 */
[----:B------:R-:W-:Y:S02]  /*1580*/  ISETP.NE.AND P1, PT, R17, UR8, PT ;  /* 0x0000000811007c0c */ /* 0x000fe4000bf25270 */
[----:B------:R-:W-:-:S04]  /*1590*/  ISETP.NE.AND P0, PT, R11, UR8, PT ;  /* 0x000000080b007c0c */ /* 0x000fc8000bf05270 */
[----:B------:R-:W-:-:S07]  /*15a0*/  ISETP.EQ.OR P0, PT, R12, 0x2, !P0 ;  /* 0x000000020c00780c */ /* 0x000fce0004702670 */
[----:B------:R-:W-:Y:S06]  /*15b0*/  @!P1 BRA `(.L_x_19) ;  /* 0x0000000000309947 */ /* 0x000fec0003800000 */
[----:B------:R-:W0:Y:S01]  /*15c0*/  LDC R10, c[0x0][0x380] ;  /* 0x0000e000ff0a7b82 */ /* 0x000e220000000800 */
[----:B------:R-:W-:Y:S02]  /*15d0*/  ISETP.LT.U32.AND P1, PT, R15, UR8, PT ;  /* 0x000000080f007c0c */ /* 0x000fe4000bf21070 */
[----:B--2---:R-:W-:-:S05]  /*15e0*/  VIMNMX.U32 R15, PT, PT, R17, UR8, !PT ;  /* 0x00000008110f7c48 */ /* 0x004fca000ffe0000 */
[----:B-1----:R-:W1:Y:S01]  /*15f0*/  LDC.64 R4, c[0x0][0x3a0] ;  /* 0x0000e800ff047b82 */ /* 0x002e620000000a00 */
[----:B0-----:R-:W-:-:S05]  /*1600*/  IMAD R10, R17, R10, RZ ;  /* 0x0000000a110a7224 */ /* 0x001fca00078e02ff */
[----:B------:R-:W-:-:S05]  /*1610*/  SEL R10, R10, R9, P1 ;  /* 0x000000090a0a7207 */ /* 0x000fca0000800000 */
[----:B------:R-:W-:-:S04]  /*1620*/  IMAD.IADD R15, R10, 0x1, R15 ;  /* 0x000000010a0f7824 */ /* 0x000fc800078e020f */
[----:B-1----:R-:W-:-:S06]  /*1630*/  IMAD.WIDE.U32 R4, R15, 0x4, R4 ;  /* 0x000000040f047825 */ /* 0x002fcc00078e0004 */
[----:B------:R-:W2:Y:S02]  /*1640*/  LDG.E R4, desc[UR6][R4.64] ;  /* 0x0000000604047981 */ /* 0x000ea4000c1e1900 */
[----:B--2---:R-:W-:-:S13]  /*1650*/  ISETP.GE.AND P1, PT, R4, R13, PT ;  /* 0x0000000d0400720c */ /* 0x004fda0003f26270 */
[----:B------:R0:W-:Y:S01]  /*1660*/  @!P1 STG.E desc[UR6][R2.64], R17 ;  /* 0x0000001102009986 */ /* 0x0001e2000c101906 */
[----:B------:R-:W-:-:S07]  /*1670*/  @!P1 IMAD.MOV.U32 R13, RZ, RZ, R4 ;  /* 0x000000ffff0d9224 */ /* 0x000fce00078e0004 */
.L_x_19:
[----:B------:R-:W-:Y:S05]  /*1680*/  @P0 BRA `(.L_x_10) ;  /* 0x00000000002c0947 */ /* 0x000fea0003800000 */
[----:B------:R-:W5:Y:S01]  /*1690*/  LDC R10, c[0x0][0x380] ;  /* 0x0000e000ff0a7b82 */ /* 0x000f620000000800 */
[C---:B------:R-:W-:Y:S02]  /*16a0*/  ISETP.LE.U32.AND P0, PT, R11.reuse, UR8, PT ;  /* 0x000000080b007c0c */ /* 0x040fe4000bf03070 */
[----:B--2---:R-:W-:-:S05]  /*16b0*/  VIMNMX.U32 R15, PT, PT, R11, UR8, !PT ;  /* 0x000000080b0f7c48 */ /* 0x004fca000ffe0000 */
[----:B-1----:R-:W1:Y:S01]  /*16c0*/  LDC.64 R4, c[0x0][0x3a0] ;  /* 0x0000e800ff047b82 */ /* 0x002e620000000a00 */
[----:B-----5:R-:W-:-:S05]  /*16d0*/  IMAD R10, R11, R10, RZ ;  /* 0x0000000a0b0a7224 */ /* 0x020fca00078e02ff */
[----:B------:R-:W-:-:S05]  /*16e0*/  SEL R10, R9, R10, !P0 ;  /* 0x0000000a090a7207 */ /* 0x000fca0004000000 */
[----:B------:R-:W-:-:S04]  /*16f0*/  IMAD.IADD R15, R10, 0x1, R15 ;  /* 0x000000010a0f7824 */ /* 0x000fc800078e020f */
[----:B-1----:R-:W-:-:S06]  /*1700*/  IMAD.WIDE.U32 R4, R15, 0x4, R4 ;  /* 0x000000040f047825 */ /* 0x002fcc00078e0004 */
[----:B------:R-:W2:Y:S02]  /*1710*/  LDG.E R4, desc[UR6][R4.64] ;  /* 0x0000000604047981 */ /* 0x000ea4000c1e1900 */
[----:B--2---:R-:W-:-:S13]  /*1720*/  ISETP.GE.AND P0, PT, R4, R13, PT ;  /* 0x0000000d0400720c */ /* 0x004fda0003f06270 */
[----:B------:R1:W-:Y:S02]  /*1730*/  @!P0 STG.E desc[UR6][R2.64], R11 ;  /* 0x0000000b02008986 */ /* 0x0003e4000c101906 */
.L_x_10:
[----:B01234-:R-:W0:Y:S01]  /*1740*/  LDC R2, c[0x0][0x388] ;  /* 0x0000e200ff027b82 */ /* 0x01fe220000000800 */
[----:B------:R-:W-:-:S06]  /*1750*/  UIADD3 UR4, UPT, UPT, UR4, 0x1, URZ ;  /* 0x0000000104047890 */ /* 0x000fcc000fffe0ff */
[----:B0-----:R-:W-:-:S13]  /*1760*/  ISETP.NE.AND P0, PT, R2, UR4, PT ;  /* 0x0000000402007c0c */ /* 0x001fda000bf05270 */
[----:B------:R-:W-:Y:S05]  /*1770*/  @!P0 EXIT ;  /* 0x000000000000894d */ /* 0x000fea0003800000 */
[----:B------:R-:W-:Y:S02]  /*1780*/  VIADD R7, R7, 0x1 ;  /* 0x0000000107077836 */ /* 0x000fe40000000000 */
[----:B------:R-:W-:Y:S01]  /*1790*/  VIADD R6, R6, 0x1 ;  /* 0x0000000106067836 */ /* 0x000fe20000000000 */
[----:B------:R-:W-:Y:S06]  /*17a0*/  BRA `(.L_x_20) ;  /* 0xffffffec002c7947 */ /* 0x000fec000383ffff */
.L_x_21:
[----:B------:R-:W-:-:S00]  /*17b0*/  BRA `(.L_x_21) ;  /* 0xfffffffc00fc7947 */ /* 0x000fc0000383ffff */
[----:B------:R-:W-:-:S00]  /*17c0*/  NOP ;  /* 0x0000000000007918 */ /* 0x000fc00000000000 */
        /* <DEDUP_REMOVED lines=11> */
.L_x_22:


//--------------------- .nv.shared._Z3knniiiPiS_S_ --------------------------
	.section	.nv.shared._Z3knniiiPiS_S_,"aw",@nobits
	.sectionflags	@""
	.align	16
	.zero		1024


//--------------------- .nv.shared.reserved.0     --------------------------
	.section	.nv.shared.reserved.0,"aw",@nobits
	.weak		__nv_reservedSMEM_offset_0_alias
	.size		__nv_reservedSMEM_offset_0_alias, 0, 64
	.other		__nv_reservedSMEM_offset_0_alias,@"STO_CUDA_RESERVED_SHARED STV_DEFAULT"
__nv_reservedSMEM_offset_0_alias:
	.zero		0
	.zero		64


//--------------------- .nv.constant0._Z3knniiiPiS_S_ --------------------------
	.section	.nv.constant0._Z3knniiiPiS_S_,"a",@progbits
	.sectionflags	@""
	.align	4
.nv.constant0._Z3knniiiPiS_S_:
	.zero		936


//--------------------- SYMBOLS --------------------------

	.type		.nv.reservedSmem.offset0,@object
	.size		.nv.reservedSmem.offset0,0x4
	.type		.nv.reservedSmem.cap,@object
	.size		.nv.reservedSmem.cap,0x4
